//
// Generated by NVIDIA NVVM Compiler
//
// Compiler Build ID: CL-36424714
// Cuda compilation tools, release 13.0, V13.0.88
// Based on NVVM 20.0.0
//

.version 9.0
.target sm_100
.address_size 64

	// .globl	_Z17thread_index_testPi

.visible .entry _Z17thread_index_testPi(
	.param .u64 .ptr .align 1 _Z17thread_index_testPi_param_0
)
{
	.reg .pred 	%p<2>;
	.reg .b32 	%r<5>;
	.reg .b64 	%rd<5>;

	ld.param.u64 	%rd1, [_Z17thread_index_testPi_param_0];
	mov.u32 	%r1, %tid.x;
	mov.u32 	%r3, %ntid.x;
	mov.u32 	%r4, %ctaid.x;
	mad.lo.s32 	%r2, %r3, %r4, %r1;
	setp.gt.s32 	%p1, %r2, 121;
	@%p1 bra 	$L__BB0_2;
	cvta.to.global.u64 	%rd2, %rd1;
	mul.wide.s32 	%rd3, %r2, 4;
	add.s64 	%rd4, %rd2, %rd3;
	st.global.u32 	[%rd4], %r1;
$L__BB0_2:
	ret;

}


// ===== COMPILED SASS (sm_100) =====

	.target	sm_100

	.elftype	@"ET_EXEC"


//--------------------- .note.nv.tkinfo           --------------------------
	.section	.note.nv.tkinfo,"",@"SHT_NOTE"
	.sectionflags	@"SHF_NOTE_NV_TKINFO"
	.tkinfo
        /*0018*/ 	.word	0x00000002
        /*0030*/ 	.string	""
        /*0030*/ 	.string	"ptxas"
        /*0030*/ 	.string	"Cuda compilation tools, release 13.0, V13.0.88"
        /*0030*/ 	.string	"Build cuda_13.0.r13.0/compiler.36424714_0"
        /*0030*/ 	.string	"-arch sm_100 -m 64 "



//--------------------- .note.nv.cuinfo           --------------------------
	.section	.note.nv.cuinfo,"",@"SHT_NOTE"
	.sectionflags	@"SHF_NOTE_NV_CUINFO"
        /*0018*/ 	.short	0x0002
        /*001a*/ 	.short	0x0064
        /*001c*/ 	.short	0x0082
	.zero		2


//--------------------- .nv.info                  --------------------------
	.section	.nv.info,"",@"SHT_CUDA_INFO"
	.align	4


	//----- nvinfo : EIATTR_REGCOUNT
	.align		4
        /*0000*/ 	.byte	0x04, 0x2f
        /*0002*/ 	.short	(.L_1 - .L_0)
	.align		4
.L_0:
        /*0004*/ 	.word	index@(_Z17thread_index_testPi)
        /*0008*/ 	.word	0x0000000a


	//----- nvinfo : EIATTR_FRAME_SIZE
	.align		4
.L_1:
        /*000c*/ 	.byte	0x04, 0x11
        /*000e*/ 	.short	(.L_3 - .L_2)
	.align		4
.L_2:
        /*0010*/ 	.word	index@(_Z17thread_index_testPi)
        /*0014*/ 	.word	0x00000000


	//----- nvinfo : EIATTR_MIN_STACK_SIZE
	.align		4
.L_3:
        /*0018*/ 	.byte	0x04, 0x12
        /*001a*/ 	.short	(.L_5 - .L_4)
	.align		4
.L_4:
        /*001c*/ 	.word	index@(_Z17thread_index_testPi)
        /*0020*/ 	.word	0x00000000
.L_5:


//--------------------- .nv.compat                --------------------------
	.section	.nv.compat,"",@"SHT_CUDA_COMPAT_INFO"
	.align	4
        /*0000*/ 	.byte	0x02, 0x09, 0x00, 0x00, 0x02, 0x02, 0x01, 0x00, 0x02, 0x05, 0x05, 0x00, 0x03, 0x07, 0x01, 0x01
        /*0010*/ 	.byte	0x02, 0x03, 0x00, 0x00, 0x02, 0x06, 0x01, 0x00, 0x04, 0x0b, 0x08, 0x00, 0x09, 0x00, 0x00, 0x00
        /*0020*/ 	.byte	0x00, 0x00, 0x00, 0x00


//--------------------- .nv.info._Z17thread_index_testPi --------------------------
	.section	.nv.info._Z17thread_index_testPi,"",@"SHT_CUDA_INFO"
	.sectionflags	@""
	.align	4


	//----- nvinfo : EIATTR_CUDA_API_VERSION
	.align		4
        /*0000*/ 	.byte	0x04, 0x37
        /*0002*/ 	.short	(.L_7 - .L_6)
.L_6:
        /*0004*/ 	.word	0x00000082


	//----- nvinfo : EIATTR_KPARAM_INFO
	.align		4
.L_7:
        /*0008*/ 	.byte	0x04, 0x17
        /*000a*/ 	.short	(.L_9 - .L_8)
.L_8:
        /*000c*/ 	.word	0x00000000
        /*0010*/ 	.short	0x0000
        /*0012*/ 	.short	0x0000
        /*0014*/ 	.byte	0x00, 0xf5, 0x21, 0x00


	//----- nvinfo : EIATTR_SPARSE_MMA_MASK
	.align		4
.L_9:
        /*0018*/ 	.byte	0x03, 0x50
        /*001a*/ 	.short	0x0000


	//----- nvinfo : EIATTR_MAXREG_COUNT
	.align		4
        /*001c*/ 	.byte	0x03, 0x1b
        /*001e*/ 	.short	0x00ff


	//----- nvinfo : EIATTR_MERCURY_ISA_VERSION
	.align		4
        /*0020*/ 	.byte	0x03, 0x5f
        /*0022*/ 	.short	0x0101


	//----- nvinfo : EIATTR_VRC_CTA_INIT_COUNT
	.align		4
        /*0024*/ 	.byte	0x02, 0x4a
	.zero		1
	.zero		1


	//----- nvinfo : EIATTR_EXIT_INSTR_OFFSETS
	.align		4
        /*0028*/ 	.byte	0x04, 0x1c
        /*002a*/ 	.short	(.L_11 - .L_10)


	//   ....[0]....
.L_10:
        /*002c*/ 	.word	0x00000060


	//   ....[1]....
        /*0030*/ 	.word	0x000000b0


	//----- nvinfo : EIATTR_CBANK_PARAM_SIZE
	.align		4
.L_11:
        /*0034*/ 	.byte	0x03, 0x19
        /*0036*/ 	.short	0x0008


	//----- nvinfo : EIATTR_PARAM_CBANK
	.align		4
        /*0038*/ 	.byte	0x04, 0x0a
        /*003a*/ 	.short	(.L_13 - .L_12)
	.align		4
.L_12:
        /*003c*/ 	.word	index@(.nv.constant0._Z17thread_index_testPi)
        /*0040*/ 	.short	0x0380
        /*0042*/ 	.short	0x0008


	//----- nvinfo : EIATTR_SW_WAR
	.align		4
.L_13:
        /*0044*/ 	.byte	0x04, 0x36
        /*0046*/ 	.short	(.L_15 - .L_14)
.L_14:
        /*0048*/ 	.word	0x00000008
.L_15:


//--------------------- .nv.callgraph             --------------------------
	.section	.nv.callgraph,"",@"SHT_CUDA_CALLGRAPH"
	.align	4
	.sectionentsize	8
	.align		4
        /*0000*/ 	.word	0x00000000
	.align		4
        /*0004*/ 	.word	0xffffffff
	.align		4
        /*0008*/ 	.word	0x00000000
	.align		4
        /*000c*/ 	.word	0xfffffffe
	.align		4
        /*0010*/ 	.word	0x00000000
	.align		4
        /*0014*/ 	.word	0xfffffffd
	.align		4
        /*0018*/ 	.word	0x00000000
	.align		4
        /*001c*/ 	.word	0xfffffffc


//--------------------- .text._Z17thread_index_testPi --------------------------
	.section	.text._Z17thread_index_testPi,"ax",@progbits
	.align	128
        .global         _Z17thread_index_testPi
        .type           _Z17thread_index_testPi,@function
        .size           _Z17thread_index_testPi,(.L_x_1 - _Z17thread_index_testPi)
        .other          _Z17thread_index_testPi,@"STO_CUDA_ENTRY STV_DEFAULT"
_Z17thread_index_testPi:
.text._Z17thread_index_testPi:
[----:B------:R-:W-:Y:S01]  /*0000*/  LDC R1, c[0x0][0x37c] ;  /* 0x0000df00ff017b82 */ /* 0x000fe20000000800 */
[----:B------:R-:W0:Y:S01]  /*0010*/  S2R R7, SR_TID.X ;  /* 0x0000000000077919 */ /* 0x000e220000002100 */
[----:B------:R-:W0:Y:S01]  /*0020*/  LDCU UR4, c[0x0][0x360] ;  /* 0x00006c00ff0477ac */ /* 0x000e220008000800 */
[----:B------:R-:W0:Y:S02]  /*0030*/  S2R R0, SR_CTAID.X ;  /* 0x0000000000007919 */ /* 0x000e240000002500 */
[----:B0-----:R-:W-:-:S05]  /*0040*/  IMAD R5, R0, UR4, R7 ;  /* 0x0000000400057c24 */ /* 0x001fca000f8e0207 */
[----:B------:R-:W-:-:S13]  /*0050*/  ISETP.GT.AND P0, PT, R5, 0x79, PT ;  /* 0x000000790500780c */ /* 0x000fda0003f04270 */
[----:B------:R-:W-:Y:S05]  /*0060*/  @P0 EXIT ;  /* 0x000000000000094d */ /* 0x000fea0003800000 */
[----:B------:R-:W0:Y:S01]  /*0070*/  LDC.64 R2, c[0x0][0x380] ;  /* 0x0000e000ff027b82 */ /* 0x000e220000000a00 */
[----:B------:R-:W1:Y:S01]  /*0080*/  LDCU.64 UR4, c[0x0][0x358] ;  /* 0x00006b00ff0477ac */ /* 0x000e620008000a00 */
[----:B0-----:R-:W-:-:S05]  /*0090*/  IMAD.WIDE R2, R5, 0x4, R2 ;  /* 0x0000000405027825 */ /* 0x001fca00078e0202 */
[----:B-1----:R-:W-:Y:S01]  /*00a0*/  STG.E desc[UR4][R2.64], R7 ;  /* 0x0000000702007986 */ /* 0x002fe2000c101904 */
[----:B------:R-:W-:Y:S05]  /*00b0*/  EXIT ;  /* 0x000000000000794d */ /* 0x000fea0003800000 */
.L_x_0:
[----:B------:R-:W-:-:S00]  /*00c0*/  BRA `(.L_x_0) ;  /* 0xfffffffc00fc7947 */ /* 0x000fc0000383ffff */
[----:B------:R-:W-:-:S00]  /*00d0*/  NOP ;  /* 0x0000000000007918 */ /* 0x000fc00000000000 */
        /* <DEDUP_REMOVED lines=10> */
.L_x_1:


//--------------------- .nv.shared.reserved.0     --------------------------
	.section	.nv.shared.reserved.0,"aw",@nobits
	.weak		__nv_reservedSMEM_offset_0_alias
	.size		__nv_reservedSMEM_offset_0_alias, 0, 64
	.other		__nv_reservedSMEM_offset_0_alias,@"STO_CUDA_RESERVED_SHARED STV_DEFAULT"
__nv_reservedSMEM_offset_0_alias:
	.zero		0
	.zero		64


//--------------------- .nv.constant0._Z17thread_index_testPi --------------------------
	.section	.nv.constant0._Z17thread_index_testPi,"a",@progbits
	.sectionflags	@""
	.align	4
.nv.constant0._Z17thread_index_testPi:
	.zero		904


//--------------------- SYMBOLS --------------------------

	.type		.nv.reservedSmem.offset0,@object
	.size		.nv.reservedSmem.offset0,0x4
